	.headerflags	@"EF_CUDA_TEXMODE_UNIFIED EF_CUDA_64BIT_ADDRESS EF_CUDA_ACCELERATORS EF_CUDA_SM90 EF_CUDA_VIRTUAL_SM(EF_CUDA_SM90)"
	.elftype	@"ET_EXEC"


//--------------------- .nv.info                  --------------------------
	.section	.nv.info,"",@"SHT_CUDA_INFO"
	.align	4


	//----- nvinfo : EIATTR_REGCOUNT
	.align		4
        /*0000*/ 	.byte	0x04, 0x2f
        /*0002*/ 	.short	(.L_3 - .L_2)
	.align		4
.L_2:
        /*0004*/ 	.word	index@(triton_poi_fused__native_batch_norm_legit_no_training__unsafe_index_add_convolution_relu_48)
        /*0008*/ 	.word	0x00000020


	//----- nvinfo : EIATTR_MIN_STACK_SIZE
	.align		4
.L_3:
        /*000c*/ 	.byte	0x04, 0x12
        /*000e*/ 	.short	(.L_5 - .L_4)
	.align		4
.L_4:
        /*0010*/ 	.word	index@(triton_poi_fused__native_batch_norm_legit_no_training__unsafe_index_add_convolution_relu_48)
        /*0014*/ 	.word	0x00000000


	//----- nvinfo : EIATTR_FRAME_SIZE
	.align		4
.L_5:
        /*0018*/ 	.byte	0x04, 0x11
        /*001a*/ 	.short	(.L_7 - .L_6)
	.align		4
.L_6:
        /*001c*/ 	.word	index@(triton_poi_fused__native_batch_norm_legit_no_training__unsafe_index_add_convolution_relu_48)
        /*0020*/ 	.word	0x00000000


	//----- nvinfo : EIATTR_MIN_STACK_SIZE
	.align		4
.L_7:
        /*0024*/ 	.byte	0x04, 0x12
        /*0026*/ 	.short	(.L_9 - .L_8)
	.align		4
.L_8:
        /*0028*/ 	.word	index@(triton_poi_fused__native_batch_norm_legit_no_training__unsafe_index_add_convolution_relu_48)
        /*002c*/ 	.word	0x00000000
.L_9:


//--------------------- .nv.info.triton_poi_fused__native_batch_norm_legit_no_training__unsafe_index_add_convolution_relu_48 --------------------------
	.section	.nv.info.triton_poi_fused__native_batch_norm_legit_no_training__unsafe_index_add_convolution_relu_48,"",@"SHT_CUDA_INFO"
	.sectionflags	@""
	.align	4


	//----- nvinfo : EIATTR_CUDA_API_VERSION
	.align		4
        /*0000*/ 	.byte	0x04, 0x37
        /*0002*/ 	.short	(.L_11 - .L_10)
.L_10:
        /*0004*/ 	.word	0x0000007c


	//----- nvinfo : EIATTR_KPARAM_INFO
	.align		4
.L_11:
        /*0008*/ 	.byte	0x04, 0x17
        /*000a*/ 	.short	(.L_13 - .L_12)
.L_12:
        /*000c*/ 	.word	0x00000000
        /*0010*/ 	.short	0x0010
        /*0012*/ 	.short	0x0080
        /*0014*/ 	.byte	0x00, 0xf0, 0x11, 0x00


	//----- nvinfo : EIATTR_KPARAM_INFO
	.align		4
.L_13:
        /*0018*/ 	.byte	0x04, 0x17
        /*001a*/ 	.short	(.L_15 - .L_14)
.L_14:
        /*001c*/ 	.word	0x00000000
        /*0020*/ 	.short	0x000f
        /*0022*/ 	.short	0x0078
        /*0024*/ 	.byte	0x00, 0xf4, 0x21, 0x00


	//----- nvinfo : EIATTR_KPARAM_INFO
	.align		4
.L_15:
        /*0028*/ 	.byte	0x04, 0x17
        /*002a*/ 	.short	(.L_17 - .L_16)
.L_16:
        /*002c*/ 	.word	0x00000000
        /*0030*/ 	.short	0x000e
        /*0032*/ 	.short	0x0070
        /*0034*/ 	.byte	0x00, 0xf4, 0x21, 0x00


	//----- nvinfo : EIATTR_KPARAM_INFO
	.align		4
.L_17:
        /*0038*/ 	.byte	0x04, 0x17
        /*003a*/ 	.short	(.L_19 - .L_18)
.L_18:
        /*003c*/ 	.word	0x00000000
        /*0040*/ 	.short	0x000d
        /*0042*/ 	.short	0x0068
        /*0044*/ 	.byte	0x00, 0xf4, 0x21, 0x00


	//----- nvinfo : EIATTR_KPARAM_INFO
	.align		4
.L_19:
        /*0048*/ 	.byte	0x04, 0x17
        /*004a*/ 	.short	(.L_21 - .L_20)
.L_20:
        /*004c*/ 	.word	0x00000000
        /*0050*/ 	.short	0x000c
        /*0052*/ 	.short	0x0060
        /*0054*/ 	.byte	0x00, 0xf4, 0x21, 0x00


	//----- nvinfo : EIATTR_KPARAM_INFO
	.align		4
.L_21:
        /*0058*/ 	.byte	0x04, 0x17
        /*005a*/ 	.short	(.L_23 - .L_22)
.L_22:
        /*005c*/ 	.word	0x00000000
        /*0060*/ 	.short	0x000b
        /*0062*/ 	.short	0x0058
        /*0064*/ 	.byte	0x00, 0xf4, 0x21, 0x00


	//----- nvinfo : EIATTR_KPARAM_INFO
	.align		4
.L_23:
        /*0068*/ 	.byte	0x04, 0x17
        /*006a*/ 	.short	(.L_25 - .L_24)
.L_24:
        /*006c*/ 	.word	0x00000000
        /*0070*/ 	.short	0x000a
        /*0072*/ 	.short	0x0050
        /*0074*/ 	.byte	0x00, 0xf4, 0x21, 0x00


	//----- nvinfo : EIATTR_KPARAM_INFO
	.align		4
.L_25:
        /*0078*/ 	.byte	0x04, 0x17
        /*007a*/ 	.short	(.L_27 - .L_26)
.L_26:
        /*007c*/ 	.word	0x00000000
        /*0080*/ 	.short	0x0009
        /*0082*/ 	.short	0x0048
        /*0084*/ 	.byte	0x00, 0xf4, 0x21, 0x00


	//----- nvinfo : EIATTR_KPARAM_INFO
	.align		4
.L_27:
        /*0088*/ 	.byte	0x04, 0x17
        /*008a*/ 	.short	(.L_29 - .L_28)
.L_28:
        /*008c*/ 	.word	0x00000000
        /*0090*/ 	.short	0x0008
        /*0092*/ 	.short	0x0040
        /*0094*/ 	.byte	0x00, 0xf4, 0x21, 0x00


	//----- nvinfo : EIATTR_KPARAM_INFO
	.align		4
.L_29:
        /*0098*/ 	.byte	0x04, 0x17
        /*009a*/ 	.short	(.L_31 - .L_30)
.L_30:
        /*009c*/ 	.word	0x00000000
        /*00a0*/ 	.short	0x0007
        /*00a2*/ 	.short	0x0038
        /*00a4*/ 	.byte	0x00, 0xf4, 0x21, 0x00


	//----- nvinfo : EIATTR_KPARAM_INFO
	.align		4
.L_31:
        /*00a8*/ 	.byte	0x04, 0x17
        /*00aa*/ 	.short	(.L_33 - .L_32)
.L_32:
        /*00ac*/ 	.word	0x00000000
        /*00b0*/ 	.short	0x0006
        /*00b2*/ 	.short	0x0030
        /*00b4*/ 	.byte	0x00, 0xf4, 0x21, 0x00


	//----- nvinfo : EIATTR_KPARAM_INFO
	.align		4
.L_33:
        /*00b8*/ 	.byte	0x04, 0x17
        /*00ba*/ 	.short	(.L_35 - .L_34)
.L_34:
        /*00bc*/ 	.word	0x00000000
        /*00c0*/ 	.short	0x0005
        /*00c2*/ 	.short	0x0028
        /*00c4*/ 	.byte	0x00, 0xf4, 0x21, 0x00


	//----- nvinfo : EIATTR_KPARAM_INFO
	.align		4
.L_35:
        /*00c8*/ 	.byte	0x04, 0x17
        /*00ca*/ 	.short	(.L_37 - .L_36)
.L_36:
        /*00cc*/ 	.word	0x00000000
        /*00d0*/ 	.short	0x0004
        /*00d2*/ 	.short	0x0020
        /*00d4*/ 	.byte	0x00, 0xf4, 0x21, 0x00


	//----- nvinfo : EIATTR_KPARAM_INFO
	.align		4
.L_37:
        /*00d8*/ 	.byte	0x04, 0x17
        /*00da*/ 	.short	(.L_39 - .L_38)
.L_38:
        /*00dc*/ 	.word	0x00000000
        /*00e0*/ 	.short	0x0003
        /*00e2*/ 	.short	0x0018
        /*00e4*/ 	.byte	0x00, 0xf4, 0x21, 0x00


	//----- nvinfo : EIATTR_KPARAM_INFO
	.align		4
.L_39:
        /*00e8*/ 	.byte	0x04, 0x17
        /*00ea*/ 	.short	(.L_41 - .L_40)
.L_40:
        /*00ec*/ 	.word	0x00000000
        /*00f0*/ 	.short	0x0002
        /*00f2*/ 	.short	0x0010
        /*00f4*/ 	.byte	0x00, 0xf4, 0x21, 0x00


	//----- nvinfo : EIATTR_KPARAM_INFO
	.align		4
.L_41:
        /*00f8*/ 	.byte	0x04, 0x17
        /*00fa*/ 	.short	(.L_43 - .L_42)
.L_42:
        /*00fc*/ 	.word	0x00000000
        /*0100*/ 	.short	0x0001
        /*0102*/ 	.short	0x0008
        /*0104*/ 	.byte	0x00, 0xf4, 0x21, 0x00


	//----- nvinfo : EIATTR_KPARAM_INFO
	.align		4
.L_43:
        /*0108*/ 	.byte	0x04, 0x17
        /*010a*/ 	.short	(.L_45 - .L_44)
.L_44:
        /*010c*/ 	.word	0x00000000
        /*0110*/ 	.short	0x0000
        /*0112*/ 	.short	0x0000
        /*0114*/ 	.byte	0x00, 0xf4, 0x21, 0x00


	//----- nvinfo : EIATTR_SPARSE_MMA_MASK
	.align		4
.L_45:
        /*0118*/ 	.byte	0x03, 0x50
        /*011a*/ 	.short	0x0000


	//----- nvinfo : EIATTR_MAXREG_COUNT
	.align		4
        /*011c*/ 	.byte	0x03, 0x1b
        /*011e*/ 	.short	0x00ff


	//----- nvinfo : EIATTR_EXIT_INSTR_OFFSETS
	.align		4
        /*0120*/ 	.byte	0x04, 0x1c
        /*0122*/ 	.short	(.L_47 - .L_46)


	//   ....[0]....
.L_46:
        /*0124*/ 	.word	0x00000770


	//----- nvinfo : EIATTR_REQNTID
	.align		4
.L_47:
        /*0128*/ 	.byte	0x04, 0x10
        /*012a*/ 	.short	(.L_49 - .L_48)
.L_48:
        /*012c*/ 	.word	0x00000080
        /*0130*/ 	.word	0x00000001
        /*0134*/ 	.word	0x00000001


	//----- nvinfo : EIATTR_CBANK_PARAM_SIZE
	.align		4
.L_49:
        /*0138*/ 	.byte	0x03, 0x19
        /*013a*/ 	.short	0x0084


	//----- nvinfo : EIATTR_PARAM_CBANK
	.align		4
        /*013c*/ 	.byte	0x04, 0x0a
        /*013e*/ 	.short	(.L_51 - .L_50)
	.align		4
.L_50:
        /*0140*/ 	.word	index@(.nv.constant0.triton_poi_fused__native_batch_norm_legit_no_training__unsafe_index_add_convolution_relu_48)
        /*0144*/ 	.short	0x0210
        /*0146*/ 	.short	0x0084


	//----- nvinfo : EIATTR_SW_WAR
	.align		4
.L_51:
        /*0148*/ 	.byte	0x04, 0x36
        /*014a*/ 	.short	(.L_53 - .L_52)
.L_52:
        /*014c*/ 	.word	0x00000008
.L_53:


//--------------------- .nv.callgraph             --------------------------
	.section	.nv.callgraph,"",@"SHT_CUDA_CALLGRAPH"
	.align	4
	.sectionentsize	8
	.align		4
        /*0000*/ 	.word	0x00000000
	.align		4
        /*0004*/ 	.word	0xffffffff
	.align		4
        /*0008*/ 	.word	0x00000000
	.align		4
        /*000c*/ 	.word	0xfffffffe
	.align		4
        /*0010*/ 	.word	0x00000000
	.align		4
        /*0014*/ 	.word	0xfffffffd
	.align		4
        /*0018*/ 	.word	0x00000000
	.align		4
        /*001c*/ 	.word	0xfffffffc


//--------------------- .nv.constant4             --------------------------
	.section	.nv.constant4,"a",@progbits
	.align	8
	.align		8
.nv.constant4:
        /*0000*/ 	.dword	_$_str
	.align		8
        /*0008*/ 	.dword	_$_str_$_2


//--------------------- .text.triton_poi_fused__native_batch_norm_legit_no_training__unsafe_index_add_convolution_relu_48 --------------------------
	.section	.text.triton_poi_fused__native_batch_norm_legit_no_training__unsafe_index_add_convolution_relu_48,"ax",@progbits
	.align	128
        .global         triton_poi_fused__native_batch_norm_legit_no_training__unsafe_index_add_convolution_relu_48
        .type           triton_poi_fused__native_batch_norm_legit_no_training__unsafe_index_add_convolution_relu_48,@function
        .size           triton_poi_fused__native_batch_norm_legit_no_training__unsafe_index_add_convolution_relu_48,(.L_x_1 - triton_poi_fused__native_batch_norm_legit_no_training__unsafe_index_add_convolution_relu_48)
        .other          triton_poi_fused__native_batch_norm_legit_no_training__unsafe_index_add_convolution_relu_48,@"STO_CUDA_ENTRY STV_DEFAULT"
triton_poi_fused__native_batch_norm_legit_no_training__unsafe_index_add_convolution_relu_48:
.text.triton_poi_fused__native_batch_norm_legit_no_training__unsafe_index_add_convolution_relu_48:
[----:B------:R-:W-:Y:S01]  /*0000*/  LDC R1, c[0x0][0x28] ;  /* 0x00000a00ff017b82 */ /* 0x000fe20000000800 */
[----:B------:R-:W1:Y:S07]  /*0010*/  S2R R19, SR_TID.X ;  /* 0x0000000000137919 */ /* 0x000e6e0000002100 */
[----:B------:R-:W2:Y:S01]  /*0020*/  LDC.64 R2, c[0x0][0x238] ;  /* 0x00008e00ff027b82 */ /* 0x000ea20000000a00 */
[----:B------:R-:W-:Y:S01]  /*0030*/  ULDC.64 UR4, c[0x0][0x208] ;  /* 0x0000820000047ab9 */ /* 0x000fe20000000a00 */
[----:B------:R-:W-:Y:S01]  /*0040*/  ULDC.64 UR6, c[0x0][0x240] ;  /* 0x0000900000067ab9 */ /* 0x000fe20000000a00 */
[----:B------:R-:W3:Y:S05]  /*0050*/  S2R R0, SR_CTAID.X ;  /* 0x0000000000007919 */ /* 0x000eea0000002500 */
[----:B------:R-:W4:Y:S08]  /*0060*/  LDC.64 R12, c[0x0][0x270] ;  /* 0x00009c00ff0c7b82 */ /* 0x000f300000000a00 */
[----:B------:R-:W5:Y:S01]  /*0070*/  LDC.64 R24, c[0x0][0x220] ;  /* 0x00008800ff187b82 */ /* 0x000f620000000a00 */
[----:B-1----:R-:W-:-:S02]  /*0080*/  LOP3.LUT R19, R19, 0x7f, RZ, 0xc0, !PT ;  /* 0x0000007f13137812 */ /* 0x002fc400078ec0ff */
[----:B---3--:R-:W-:-:S03]  /*0090*/  SHF.R.S32.HI R14, RZ, 0x18, R0 ;  /* 0x00000018ff0e7819 */ /* 0x008fc60000011400 */
[----:B------:R-:W-:Y:S01]  /*00a0*/  IMAD R19, R0, 0x80, R19 ;  /* 0x0000008000137824 */ /* 0x000fe200078e0213 */
[----:B------:R-:W-:-:S04]  /*00b0*/  SGXT R14, R14, 0x1 ;  /* 0x000000010e0e781a */ /* 0x000fc80000000200 */
[----:B------:R-:W-:-:S04]  /*00c0*/  LEA.HI R0, R14, R19, RZ, 0x6 ;  /* 0x000000130e007211 */ /* 0x000fc800078f30ff */
[----:B------:R-:W-:Y:S02]  /*00d0*/  SHF.R.S32.HI R4, RZ, 0x6, R0 ;  /* 0x00000006ff047819 */ /* 0x000fe40000011400 */
[----:B------:R-:W-:Y:S02]  /*00e0*/  SHF.R.S32.HI R0, RZ, 0x1f, R19 ;  /* 0x0000001fff007819 */ /* 0x000fe40000011413 */
[----:B------:R-:W-:Y:S02]  /*00f0*/  LEA.HI R5, R4, R4, RZ, 0x4 ;  /* 0x0000000404057211 */ /* 0x000fe400078f20ff */
[----:B------:R-:W-:Y:S02]  /*0100*/  LEA.HI R0, R0, R19, RZ, 0x2 ;  /* 0x0000001300007211 */ /* 0x000fe400078f10ff */
[----:B------:R-:W-:Y:S02]  /*0110*/  LOP3.LUT R5, R5, 0xfffffff0, RZ, 0xc0, !PT ;  /* 0xfffffff005057812 */ /* 0x000fe400078ec0ff */
[----:B------:R-:W-:-:S02]  /*0120*/  SHF.R.S32.HI R8, RZ, 0x2, R0 ;  /* 0x00000002ff087819 */ /* 0x000fc40000011400 */
[----:B------:R-:W-:Y:S01]  /*0130*/  SHF.R.S32.HI R9, RZ, 0x1f, R0 ;  /* 0x0000001fff097819 */ /* 0x000fe20000011400 */
[----:B------:R-:W-:-:S03]  /*0140*/  IMAD.IADD R5, R4, 0x1, -R5 ;  /* 0x0000000104057824 */ /* 0x000fc600078e0a05 */
[----:B------:R-:W-:Y:S01]  /*0150*/  LEA.HI R9, R9, R8, RZ, 0x4 ;  /* 0x0000000809097211 */ /* 0x000fe200078f20ff */
[----:B--2---:R-:W-:-:S03]  /*0160*/  IMAD.WIDE R6, R5, 0x8, R2 ;  /* 0x0000000805067825 */ /* 0x004fc600078e0202 */
[----:B------:R-:W-:Y:S02]  /*0170*/  LOP3.LUT R9, R9, 0xfffffff0, RZ, 0xc0, !PT ;  /* 0xfffffff009097812 */ /* 0x000fe400078ec0ff */
[----:B------:R1:W2:Y:S03]  /*0180*/  LDG.E.EL.64 R4, desc[UR4][R6.64] ;  /* 0x0000000406047981 */ /* 0x0002a6000c2e1b00 */
[----:B------:R-:W-:-:S04]  /*0190*/  IMAD.IADD R9, R8, 0x1, -R9 ;  /* 0x0000000108097824 */ /* 0x000fc800078e0a09 */
[----:B------:R-:W-:Y:S01]  /*01a0*/  IMAD.WIDE R10, R9, 0x8, R2 ;  /* 0x00000008090a7825 */ /* 0x000fe200078e0202 */
[----:B------:R-:W-:Y:S01]  /*01b0*/  LEA.HI R14, R14, R19, RZ, 0xa ;  /* 0x000000130e0e7211 */ /* 0x000fe200078f50ff */
[----:B------:R-:W3:Y:S04]  /*01c0*/  LDC.64 R8, c[0x0][0x258] ;  /* 0x00009600ff087b82 */ /* 0x000ee80000000a00 */
[----:B------:R-:W4:Y:S01]  /*01d0*/  LDG.E.EL.64 R10, desc[UR4][R10.64] ;  /* 0x000000040a0a7981 */ /* 0x000f22000c2e1b00 */
[----:B------:R-:W-:Y:S02]  /*01e0*/  LOP3.LUT R0, R0, 0xfffffffc, RZ, 0xc0, !PT ;  /* 0xfffffffc00007812 */ /* 0x000fe400078ec0ff */
[----:B------:R-:W-:Y:S01]  /*01f0*/  SHF.R.S32.HI R14, RZ, 0xa, R14 ;  /* 0x0000000aff0e7819 */ /* 0x000fe2000001140e */
[----:B-1----:R-:W1:Y:S01]  /*0200*/  LDC.64 R6, c[0x0][0x228] ;  /* 0x00008a00ff067b82 */ /* 0x002e620000000a00 */
[----:B------:R-:W-:Y:S01]  /*0210*/  IADD3 R17, R19, -R0, RZ ;  /* 0x8000000013117210 */ /* 0x000fe20007ffe0ff */
[----:B-----5:R-:W-:-:S06]  /*0220*/  IMAD.WIDE R24, R19, 0x4, R24 ;  /* 0x0000000413187825 */ /* 0x020fcc00078e0218 */
[----:B------:R-:W5:Y:S01]  /*0230*/  LDG.E R25, desc[UR4][R24.64] ;  /* 0x0000000418197981 */ /* 0x000f62000c1e1900 */
[----:B---3--:R-:W-:-:S04]  /*0240*/  IMAD.WIDE R8, R17, 0x4, R8 ;  /* 0x0000000411087825 */ /* 0x008fc800078e0208 */
[----:B-1----:R-:W-:-:S05]  /*0250*/  IMAD.WIDE R28, R17, 0x4, R6 ;  /* 0x00000004111c7825 */ /* 0x002fca00078e0206 */
[----:B------:R-:W5:Y:S01]  /*0260*/  LDG.E.EL R20, desc[UR4][R28.64] ;  /* 0x000000041c147981 */ /* 0x000f62000c2e1900 */
[----:B--2---:R-:W-:-:S04]  /*0270*/  SHF.R.U32.HI R3, RZ, 0x1c, R5 ;  /* 0x0000001cff037819 */ /* 0x004fc80000011605 */
[----:B------:R-:W-:-:S04]  /*0280*/  LOP3.LUT R3, R3, 0x8, RZ, 0xc0, !PT ;  /* 0x0000000803037812 */ /* 0x000fc800078ec0ff */
[----:B------:R-:W-:Y:S02]  /*0290*/  IADD3 R4, P0, R4, R3, RZ ;  /* 0x0000000304047210 */ /* 0x000fe40007f1e0ff */
[----:B------:R-:W1:Y:S03]  /*02a0*/  LDC.64 R2, c[0x0][0x248] ;  /* 0x00009200ff027b82 */ /* 0x000e660000000a00 */
[----:B------:R-:W-:Y:S01]  /*02b0*/  IMAD.X R16, RZ, RZ, R5, P0 ;  /* 0x000000ffff107224 */ /* 0x000fe200000e0605 */
[----:B----4-:R-:W-:Y:S01]  /*02c0*/  SHF.R.U32.HI R21, RZ, 0x1c, R11 ;  /* 0x0000001cff157819 */ /* 0x010fe2000001160b */
[----:B------:R-:W-:Y:S02]  /*02d0*/  IMAD R5, R14, 0x100, R17 ;  /* 0x000001000e057824 */ /* 0x000fe400078e0211 */
[----:B------:R-:W-:Y:S01]  /*02e0*/  IMAD.WIDE R14, R17, 0x4, R12 ;  /* 0x00000004110e7825 */ /* 0x000fe200078e020c */
[----:B------:R-:W-:-:S02]  /*02f0*/  LOP3.LUT R21, R21, 0x8, RZ, 0xc0, !PT ;  /* 0x0000000815157812 */ /* 0x000fc400078ec0ff */
[----:B------:R-:W-:Y:S02]  /*0300*/  SHF.R.S32.HI R13, RZ, 0x1f, R5 ;  /* 0x0000001fff0d7819 */ /* 0x000fe40000011405 */
[----:B------:R2:W3:Y:S01]  /*0310*/  LDG.E.EL R0, desc[UR4][R14.64] ;  /* 0x000000040e007981 */ /* 0x0004e2000c2e1900 */
[----:B------:R-:W-:Y:S02]  /*0320*/  IADD3 R10, P0, R10, R21, RZ ;  /* 0x000000150a0a7210 */ /* 0x000fe40007f1e0ff */
[----:B------:R-:W-:-:S03]  /*0330*/  LEA R5, P1, R4, R5, 0x5 ;  /* 0x0000000504057211 */ /* 0x000fc600078228ff */
[----:B------:R-:W-:Y:S01]  /*0340*/  IMAD.X R11, RZ, RZ, R11, P0 ;  /* 0x000000ffff0b7224 */ /* 0x000fe200000e060b */
[----:B------:R-:W-:Y:S02]  /*0350*/  LEA.HI.X R13, R4, R13, R16, 0x5, P1 ;  /* 0x0000000d040d7211 */ /* 0x000fe400008f2c10 */
[C---:B------:R-:W-:Y:S01]  /*0360*/  LEA R4, P0, R10.reuse, R5, 0x2 ;  /* 0x000000050a047211 */ /* 0x040fe200078010ff */
[----:B--2---:R-:W2:Y:S01]  /*0370*/  LDC.64 R14, c[0x0][0x210] ;  /* 0x00008400ff0e7b82 */ /* 0x004ea20000000a00 */
[----:B------:R4:W3:Y:S02]  /*0380*/  LDG.E.EL R16, desc[UR4][R8.64] ;  /* 0x0000000408107981 */ /* 0x0008e4000c2e1900 */
[----:B------:R-:W-:-:S05]  /*0390*/  LEA.HI.X R5, R10, R13, R11, 0x2, P0 ;  /* 0x0000000d0a057211 */ /* 0x000fca00000f140b */
[----:B------:R-:W5:Y:S01]  /*03a0*/  LDC.64 R10, c[0x0][0x218] ;  /* 0x00008600ff0a7b82 */ /* 0x000f620000000a00 */
[C---:B------:R-:W-:Y:S02]  /*03b0*/  SHF.L.U64.HI R5, R4.reuse, 0x2, R5 ;  /* 0x0000000204057819 */ /* 0x040fe40000010205 */
[----:B------:R-:W-:-:S05]  /*03c0*/  SHF.L.U32 R4, R4, 0x2, RZ ;  /* 0x0000000204047819 */ /* 0x000fca00000006ff */
[----:B------:R-:W5:Y:S01]  /*03d0*/  LDC.64 R12, c[0x0][0x230] ;  /* 0x00008c00ff0c7b82 */ /* 0x000f620000000a00 */
[----:B------:R-:W-:Y:S01]  /*03e0*/  IADD3 R26, P0, R4, UR6, RZ ;  /* 0x00000006041a7c10 */ /* 0x000fe2000ff1e0ff */
[----:B-1----:R-:W-:-:S03]  /*03f0*/  IMAD.WIDE R6, R17, 0x4, R2 ;  /* 0x0000000411067825 */ /* 0x002fc600078e0202 */
[----:B------:R-:W-:Y:S01]  /*0400*/  IADD3.X R27, R5, UR7, RZ, P0, !PT ;  /* 0x00000007051b7c10 */ /* 0x000fe200087fe4ff */
[----:B------:R-:W-:Y:S01]  /*0410*/  ULDC.64 UR6, c[0x0][0x250] ;  /* 0x0000940000067ab9 */ /* 0x000fe20000000a00 */
[----:B------:R1:W3:Y:S01]  /*0420*/  LDG.E.EL R21, desc[UR4][R6.64] ;  /* 0x0000000406157981 */ /* 0x0002e2000c2e1900 */
[----:B------:R-:W5:Y:S01]  /*0430*/  LDC.64 R2, c[0x0][0x268] ;  /* 0x00009a00ff027b82 */ /* 0x000f620000000a00 */
[----:B------:R-:W-:Y:S01]  /*0440*/  IADD3 R22, P0, R4, UR6, RZ ;  /* 0x0000000604167c10 */ /* 0x000fe2000ff1e0ff */
[----:B--2---:R-:W-:Y:S01]  /*0450*/  IMAD.WIDE R14, R19, 0x4, R14 ;  /* 0x00000004130e7825 */ /* 0x004fe200078e020e */
[----:B------:R-:W2:Y:S02]  /*0460*/  LDG.E R18, desc[UR4][R26.64] ;  /* 0x000000041a127981 */ /* 0x000ea4000c1e1900 */
[----:B------:R-:W-:Y:S01]  /*0470*/  IADD3.X R23, R5, UR7, RZ, P0, !PT ;  /* 0x0000000705177c10 */ /* 0x000fe200087fe4ff */
[----:B------:R-:W-:Y:S02]  /*0480*/  ULDC.64 UR6, c[0x0][0x260] ;  /* 0x0000980000067ab9 */ /* 0x000fe40000000a00 */
[----:B----4-:R-:W4:Y:S01]  /*0490*/  LDC.64 R8, c[0x0][0x280] ;  /* 0x0000a000ff087b82 */ /* 0x010f220000000a00 */
[----:B------:R-:W-:Y:S01]  /*04a0*/  IADD3 R4, P0, R4, UR6, RZ ;  /* 0x0000000604047c10 */ /* 0x000fe2000ff1e0ff */
[----:B0----5:R-:W-:Y:S01]  /*04b0*/  IMAD.WIDE R10, R17, 0x4, R10 ;  /* 0x00000004110a7825 */ /* 0x021fe200078e020a */
[----:B------:R-:W5:Y:S05]  /*04c0*/  LDG.E R23, desc[UR4][R22.64] ;  /* 0x0000000416177981 */ /* 0x000f6a000c1e1900 */
[----:B-1----:R-:W0:Y:S01]  /*04d0*/  LDC.64 R6, c[0x0][0x278] ;  /* 0x00009e00ff067b82 */ /* 0x002e220000000a00 */
[----:B------:R-:W-:Y:S01]  /*04e0*/  IMAD.WIDE R12, R19, 0x4, R12 ;  /* 0x00000004130c7825 */ /* 0x000fe200078e020c */
[----:B------:R-:W-:Y:S01]  /*04f0*/  IADD3.X R5, R5, UR7, RZ, P0, !PT ;  /* 0x0000000705057c10 */ /* 0x000fe200087fe4ff */
[----:B------:R-:W5:Y:S04]  /*0500*/  LDG.E.EL R10, desc[UR4][R10.64] ;  /* 0x000000040a0a7981 */ /* 0x000f68000c2e1900 */
[----:B------:R-:W5:Y:S04]  /*0510*/  LDG.E R4, desc[UR4][R4.64] ;  /* 0x0000000404047981 */ /* 0x000f68000c1e1900 */
[----:B------:R-:W5:Y:S04]  /*0520*/  LDG.E R12, desc[UR4][R12.64] ;  /* 0x000000040c0c7981 */ /* 0x000f68000c1e1900 */
[----:B------:R-:W5:Y:S01]  /*0530*/  LDG.E R27, desc[UR4][R14.64] ;  /* 0x000000040e1b7981 */ /* 0x000f62000c1e1900 */
[----:B------:R-:W-:-:S04]  /*0540*/  IMAD.WIDE R2, R17, 0x4, R2 ;  /* 0x0000000411027825 */ /* 0x000fc800078e0202 */
[C---:B----4-:R-:W-:Y:S02]  /*0550*/  IMAD.WIDE R8, R17.reuse, 0x4, R8 ;  /* 0x0000000411087825 */ /* 0x050fe400078e0208 */
[----:B------:R1:W4:Y:S02]  /*0560*/  LDG.E.EL R2, desc[UR4][R2.64] ;  /* 0x0000000402027981 */ /* 0x000324000c2e1900 */
[----:B0-----:R-:W-:Y:S02]  /*0570*/  IMAD.WIDE R6, R17, 0x4, R6 ;  /* 0x0000000411067825 */ /* 0x001fe400078e0206 */
[----:B------:R-:W4:Y:S04]  /*0580*/  LDG.E.EL R9, desc[UR4][R8.64] ;  /* 0x0000000408097981 */ /* 0x000f28000c2e1900 */
[----:B------:R-:W4:Y:S01]  /*0590*/  LDG.E.EL R6, desc[UR4][R6.64] ;  /* 0x0000000406067981 */ /* 0x000f22000c2e1900 */
[----:B------:R-:W-:Y:S01]  /*05a0*/  FADD R25, R25, R20 ;  /* 0x0000001419197221 */ /* 0x000fe20000000000 */
[----:B---3--:R-:W-:-:S04]  /*05b0*/  FADD R0, R0, 9.9999997473787516356e-06 ;  /* 0x3727c5ac00007421 */ /* 0x008fc80000000000 */
[----:B------:R-:W0:Y:S02]  /*05c0*/  MUFU.SQRT R17, R0 ;  /* 0x0000000000117308 */ /* 0x000e240000002000 */
[C---:B0-----:R-:W-:Y:S02]  /*05d0*/  FSETP.GT.AND P0, PT, R17.reuse, 8.50705917302346158658e+37, PT ;  /* 0x7e8000001100780b */ /* 0x041fe40003f04000 */
[----:B------:R-:W-:-:S11]  /*05e0*/  FSETP.GEU.AND P1, PT, R17, 1.175494350822287508e-38, PT ;  /* 0x008000001100780b */ /* 0x000fd60003f2e000 */
[----:B------:R-:W-:-:S04]  /*05f0*/  @P0 FMUL R17, R17, 0.25 ;  /* 0x3e80000011110820 */ /* 0x000fc80000400000 */
[----:B------:R-:W-:Y:S01]  /*0600*/  @!P1 FMUL R17, R17, 16777216 ;  /* 0x4b80000011119820 */ /* 0x000fe20000400000 */
[----:B------:R-:W-:Y:S02]  /*0610*/  IMAD.MOV.U32 R0, RZ, RZ, 0x3e800000 ;  /* 0x3e800000ff007424 */ /* 0x000fe400078e00ff */
[----:B--2---:R-:W-:-:S03]  /*0620*/  FADD R18, R21, R18 ;  /* 0x0000001215127221 */ /* 0x004fc60000000000 */
[----:B------:R-:W1:Y:S01]  /*0630*/  MUFU.RCP R17, R17 ;  /* 0x0000001100117308 */ /* 0x000e620000001000 */
[----:B-----5:R-:W-:Y:S01]  /*0640*/  FADD R23, R16, R23 ;  /* 0x0000001710177221 */ /* 0x020fe20000000000 */
[----:B------:R-:W-:-:S03]  /*0650*/  FSEL R0, R0, 1, P0 ;  /* 0x3f80000000007808 */ /* 0x000fc60000000000 */
[----:B------:R-:W-:Y:S02]  /*0660*/  FADD R23, R4, R23 ;  /* 0x0000001704177221 */ /* 0x000fe40000000000 */
[----:B------:R-:W0:Y:S01]  /*0670*/  LDC.64 R4, c[0x0][0x288] ;  /* 0x0000a200ff047b82 */ /* 0x000e220000000a00 */
[----:B------:R-:W-:Y:S01]  /*0680*/  FADD R25, R12, R25 ;  /* 0x000000190c197221 */ /* 0x000fe20000000000 */
[----:B------:R-:W-:Y:S01]  /*0690*/  FADD R10, R27, R10 ;  /* 0x0000000a1b0a7221 */ /* 0x000fe20000000000 */
[----:B------:R-:W-:-:S03]  /*06a0*/  FADD R18, R18, R23 ;  /* 0x0000001712127221 */ /* 0x000fc60000000000 */
[----:B------:R-:W-:Y:S01]  /*06b0*/  FADD R25, R10, R25 ;  /* 0x000000190a197221 */ /* 0x000fe20000000000 */
[----:B------:R-:W-:-:S03]  /*06c0*/  @!P1 FMUL R0, R0, 16777216 ;  /* 0x4b80000000009820 */ /* 0x000fc60000400000 */
[----:B------:R-:W-:Y:S01]  /*06d0*/  FADD R25, R18, R25 ;  /* 0x0000001912197221 */ /* 0x000fe20000000000 */
[----:B-1----:R-:W-:-:S03]  /*06e0*/  FMUL R3, R17, R0 ;  /* 0x0000000011037220 */ /* 0x002fc60000400000 */
[----:B----4-:R-:W-:-:S04]  /*06f0*/  FADD R2, -R2, R25 ;  /* 0x0000001902027221 */ /* 0x010fc80000000100 */
[----:B------:R-:W-:-:S04]  /*0700*/  FMUL R2, R2, R3 ;  /* 0x0000000302027220 */ /* 0x000fc80000400000 */
[----:B------:R-:W-:Y:S01]  /*0710*/  FFMA R2, R6, R2, R9 ;  /* 0x0000000206027223 */ /* 0x000fe20000000009 */
[----:B0-----:R-:W-:-:S04]  /*0720*/  IMAD.WIDE R4, R19, 0x4, R4 ;  /* 0x0000000413047825 */ /* 0x001fc800078e0204 */
[----:B------:R-:W-:-:S04]  /*0730*/  FSETP.GEU.AND P0, PT, R2, RZ, PT ;  /* 0x000000ff0200720b */ /* 0x000fc80003f0e000 */
[----:B------:R-:W-:Y:S01]  /*0740*/  FSEL R3, R2, RZ, P0 ;  /* 0x000000ff02037208 */ /* 0x000fe20000000000 */
[----:B------:R-:W-:Y:S04]  /*0750*/  STG.E desc[UR4][R14.64], R25 ;  /* 0x000000190e007986 */ /* 0x000fe8000c101904 */
[----:B------:R-:W-:Y:S01]  /*0760*/  STG.E desc[UR4][R4.64], R3 ;  /* 0x0000000304007986 */ /* 0x000fe2000c101904 */
[----:B------:R-:W-:Y:S05]  /*0770*/  EXIT ;  /* 0x000000000000794d */ /* 0x000fea0003800000 */
.L_x_0:
[----:B------:R-:W-:-:S00]  /*0780*/  BRA `(.L_x_0) ;  /* 0xfffffffc00fc7947 */ /* 0x000fc0000383ffff */
[----:B------:R-:W-:-:S00]  /*0790*/  NOP ;  /* 0x0000000000007918 */ /* 0x000fc00000000000 */
        /* <DEDUP_REMOVED lines=14> */
.L_x_1:


//--------------------- .nv.global.init           --------------------------
	.section	.nv.global.init,"aw",@progbits
.nv.global.init:
	.type		_$_str,@object
	.size		_$_str,(_$_str_$_2 - _$_str)
_$_str:
        /*0000*/ 	.byte	0x5f, 0x5f, 0x43, 0x55, 0x44, 0x41, 0x5f, 0x46, 0x54, 0x5a, 0x00
	.type		_$_str_$_2,@object
	.size		_$_str_$_2,(.L_1 - _$_str_$_2)
_$_str_$_2:
        /*000b*/ 	.byte	0x5f, 0x5f, 0x43, 0x55, 0x44, 0x41, 0x5f, 0x50, 0x52, 0x45, 0x43, 0x5f, 0x53, 0x51, 0x52, 0x54
        /*001b*/ 	.byte	0x00
.L_1:


//--------------------- .nv.constant0.triton_poi_fused__native_batch_norm_legit_no_training__unsafe_index_add_convolution_relu_48 --------------------------
	.section	.nv.constant0.triton_poi_fused__native_batch_norm_legit_no_training__unsafe_index_add_convolution_relu_48,"a",@progbits
	.sectionflags	@""
	.align	4
.nv.constant0.triton_poi_fused__native_batch_norm_legit_no_training__unsafe_index_add_convolution_relu_48:
	.zero		660
